//
// Generated by NVIDIA NVVM Compiler
//
// Compiler Build ID: CL-27506705
// Cuda compilation tools, release 10.2, V10.2.89
// Based on LLVM 3.4svn
//

.version 6.5
.target sm_30
.address_size 64

	// .globl	mandelbrot_ker

.visible .entry mandelbrot_ker(
	.param .u64 mandelbrot_ker_param_0,
	.param .u64 mandelbrot_ker_param_1,
	.param .u32 mandelbrot_ker_param_2,
	.param .f32 mandelbrot_ker_param_3,
	.param .u32 mandelbrot_ker_param_4
)
{
	.reg .pred 	%p<5>;
	.reg .f32 	%f<18>;
	.reg .b32 	%r<18>;
	.reg .b64 	%rd<11>;


	ld.param.u64 	%rd2, [mandelbrot_ker_param_0];
	ld.param.u64 	%rd3, [mandelbrot_ker_param_1];
	ld.param.u32 	%r4, [mandelbrot_ker_param_2];
	ld.param.f32 	%f7, [mandelbrot_ker_param_3];
	ld.param.u32 	%r5, [mandelbrot_ker_param_4];
	mov.u32 	%r6, %ntid.x;
	mov.u32 	%r7, %ctaid.x;
	mov.u32 	%r8, %tid.x;
	mad.lo.s32 	%r1, %r6, %r7, %r8;
	mul.lo.s32 	%r9, %r5, %r5;
	setp.ge.s32	%p1, %r1, %r9;
	@%p1 bra 	BB0_6;

	cvta.to.global.u64 	%rd4, %rd2;
	cvta.to.global.u64 	%rd5, %rd3;
	div.s32 	%r11, %r1, %r5;
	add.s32 	%r12, %r5, -1;
	sub.s32 	%r13, %r12, %r11;
	rem.s32 	%r14, %r1, %r5;
	mul.wide.s32 	%rd6, %r14, 4;
	add.s64 	%rd7, %rd4, %rd6;
	ld.global.f32 	%f1, [%rd7];
	mul.wide.s32 	%rd8, %r13, 4;
	add.s64 	%rd9, %rd4, %rd8;
	ld.global.f32 	%f2, [%rd9];
	mul.wide.s32 	%rd10, %r1, 4;
	add.s64 	%rd1, %rd5, %rd10;
	mov.u32 	%r15, 1065353216;
	st.global.u32 	[%rd1], %r15;
	mov.f32 	%f16, 0f00000000;
	mov.u32 	%r17, 0;
	setp.lt.s32	%p2, %r4, 1;
	@%p2 bra 	BB0_6;

	mov.f32 	%f17, %f16;

BB0_3:
	mul.f32 	%f10, %f16, %f16;
	mul.f32 	%f11, %f17, %f17;
	sub.f32 	%f12, %f11, %f10;
	add.f32 	%f5, %f1, %f12;
	add.f32 	%f13, %f17, %f17;
	fma.rn.f32 	%f16, %f13, %f16, %f2;
	mul.f32 	%f14, %f5, %f5;
	fma.rn.f32 	%f15, %f16, %f16, %f14;
	setp.gt.f32	%p3, %f15, %f7;
	add.s32 	%r17, %r17, 1;
	@%p3 bra 	BB0_5;

	setp.lt.s32	%p4, %r17, %r4;
	mov.f32 	%f17, %f5;
	@%p4 bra 	BB0_3;
	bra.uni 	BB0_6;

BB0_5:
	mov.u32 	%r16, 0;
	st.global.u32 	[%rd1], %r16;

BB0_6:
	ret;
}




// ===== COMPILED SASS (sm_100) =====

	.target	sm_100

	.elftype	@"ET_EXEC"


//--------------------- .note.nv.tkinfo           --------------------------
	.section	.note.nv.tkinfo,"",@"SHT_NOTE"
	.sectionflags	@"SHF_NOTE_NV_TKINFO"
	.tkinfo
        /*0018*/ 	.word	0x00000002
        /*0030*/ 	.string	""
        /*0030*/ 	.string	"ptxas"
        /*0030*/ 	.string	"Cuda compilation tools, release 13.0, V13.0.88"
        /*0030*/ 	.string	"Build cuda_13.0.r13.0/compiler.36424714_0"
        /*0030*/ 	.string	"-arch sm_100 "



//--------------------- .note.nv.cuinfo           --------------------------
	.section	.note.nv.cuinfo,"",@"SHT_NOTE"
	.sectionflags	@"SHF_NOTE_NV_CUINFO"
        /*0018*/ 	.short	0x0002
        /*001a*/ 	.short	0x001e
        /*001c*/ 	.short	0x0082
	.zero		2


//--------------------- .nv.info                  --------------------------
	.section	.nv.info,"",@"SHT_CUDA_INFO"
	.align	4


	//----- nvinfo : EIATTR_REGCOUNT
	.align		4
        /*0000*/ 	.byte	0x04, 0x2f
        /*0002*/ 	.short	(.L_1 - .L_0)
	.align		4
.L_0:
        /*0004*/ 	.word	index@(mandelbrot_ker)
        /*0008*/ 	.word	0x0000000d


	//----- nvinfo : EIATTR_FRAME_SIZE
	.align		4
.L_1:
        /*000c*/ 	.byte	0x04, 0x11
        /*000e*/ 	.short	(.L_3 - .L_2)
	.align		4
.L_2:
        /*0010*/ 	.word	index@(mandelbrot_ker)
        /*0014*/ 	.word	0x00000000


	//----- nvinfo : EIATTR_MIN_STACK_SIZE
	.align		4
.L_3:
        /*0018*/ 	.byte	0x04, 0x12
        /*001a*/ 	.short	(.L_5 - .L_4)
	.align		4
.L_4:
        /*001c*/ 	.word	index@(mandelbrot_ker)
        /*0020*/ 	.word	0x00000000
.L_5:


//--------------------- .nv.compat                --------------------------
	.section	.nv.compat,"",@"SHT_CUDA_COMPAT_INFO"
	.align	4
        /*0000*/ 	.byte	0x02, 0x09, 0x00, 0x00, 0x02, 0x02, 0x01, 0x00, 0x02, 0x05, 0x05, 0x00, 0x03, 0x07, 0x01, 0x01
        /*0010*/ 	.byte	0x02, 0x03, 0x00, 0x00, 0x02, 0x06, 0x01, 0x00, 0x04, 0x0b, 0x08, 0x00, 0x09, 0x00, 0x00, 0x00
        /*0020*/ 	.byte	0x00, 0x00, 0x00, 0x00


//--------------------- .nv.info.mandelbrot_ker   --------------------------
	.section	.nv.info.mandelbrot_ker,"",@"SHT_CUDA_INFO"
	.sectionflags	@""
	.align	4


	//----- nvinfo : EIATTR_CUDA_API_VERSION
	.align		4
        /*0000*/ 	.byte	0x04, 0x37
        /*0002*/ 	.short	(.L_7 - .L_6)
.L_6:
        /*0004*/ 	.word	0x00000082


	//----- nvinfo : EIATTR_KPARAM_INFO
	.align		4
.L_7:
        /*0008*/ 	.byte	0x04, 0x17
        /*000a*/ 	.short	(.L_9 - .L_8)
.L_8:
        /*000c*/ 	.word	0x00000000
        /*0010*/ 	.short	0x0004
        /*0012*/ 	.short	0x0018
        /*0014*/ 	.byte	0x00, 0xf0, 0x11, 0x00


	//----- nvinfo : EIATTR_KPARAM_INFO
	.align		4
.L_9:
        /*0018*/ 	.byte	0x04, 0x17
        /*001a*/ 	.short	(.L_11 - .L_10)
.L_10:
        /*001c*/ 	.word	0x00000000
        /*0020*/ 	.short	0x0003
        /*0022*/ 	.short	0x0014
        /*0024*/ 	.byte	0x00, 0xf0, 0x11, 0x00


	//----- nvinfo : EIATTR_KPARAM_INFO
	.align		4
.L_11:
        /*0028*/ 	.byte	0x04, 0x17
        /*002a*/ 	.short	(.L_13 - .L_12)
.L_12:
        /*002c*/ 	.word	0x00000000
        /*0030*/ 	.short	0x0002
        /*0032*/ 	.short	0x0010
        /*0034*/ 	.byte	0x00, 0xf0, 0x11, 0x00


	//----- nvinfo : EIATTR_KPARAM_INFO
	.align		4
.L_13:
        /*0038*/ 	.byte	0x04, 0x17
        /*003a*/ 	.short	(.L_15 - .L_14)
.L_14:
        /*003c*/ 	.word	0x00000000
        /*0040*/ 	.short	0x0001
        /*0042*/ 	.short	0x0008
        /*0044*/ 	.byte	0x00, 0xf0, 0x21, 0x00


	//----- nvinfo : EIATTR_KPARAM_INFO
	.align		4
.L_15:
        /*0048*/ 	.byte	0x04, 0x17
        /*004a*/ 	.short	(.L_17 - .L_16)
.L_16:
        /*004c*/ 	.word	0x00000000
        /*0050*/ 	.short	0x0000
        /*0052*/ 	.short	0x0000
        /*0054*/ 	.byte	0x00, 0xf0, 0x21, 0x00


	//----- nvinfo : EIATTR_SPARSE_MMA_MASK
	.align		4
.L_17:
        /*0058*/ 	.byte	0x03, 0x50
        /*005a*/ 	.short	0x0000


	//----- nvinfo : EIATTR_MAXREG_COUNT
	.align		4
        /*005c*/ 	.byte	0x03, 0x1b
        /*005e*/ 	.short	0x00ff


	//----- nvinfo : EIATTR_MERCURY_ISA_VERSION
	.align		4
        /*0060*/ 	.byte	0x03, 0x5f
        /*0062*/ 	.short	0x0101


	//----- nvinfo : EIATTR_VRC_CTA_INIT_COUNT
	.align		4
        /*0064*/ 	.byte	0x02, 0x4a
	.zero		1
	.zero		1


	//----- nvinfo : EIATTR_EXIT_INSTR_OFFSETS
	.align		4
        /*0068*/ 	.byte	0x04, 0x1c
        /*006a*/ 	.short	(.L_19 - .L_18)


	//   ....[0]....
.L_18:
        /*006c*/ 	.word	0x00000080


	//   ....[1]....
        /*0070*/ 	.word	0x00000340


	//   ....[2]....
        /*0074*/ 	.word	0x00000470


	//   ....[3]....
        /*0078*/ 	.word	0x000004a0


	//----- nvinfo : EIATTR_CRS_STACK_SIZE
	.align		4
.L_19:
        /*007c*/ 	.byte	0x04, 0x1e
        /*007e*/ 	.short	(.L_21 - .L_20)
.L_20:
        /*0080*/ 	.word	0x00000000


	//----- nvinfo : EIATTR_CBANK_PARAM_SIZE
	.align		4
.L_21:
        /*0084*/ 	.byte	0x03, 0x19
        /*0086*/ 	.short	0x001c


	//----- nvinfo : EIATTR_PARAM_CBANK
	.align		4
        /*0088*/ 	.byte	0x04, 0x0a
        /*008a*/ 	.short	(.L_23 - .L_22)
	.align		4
.L_22:
        /*008c*/ 	.word	index@(.nv.constant0.mandelbrot_ker)
        /*0090*/ 	.short	0x0380
        /*0092*/ 	.short	0x001c


	//----- nvinfo : EIATTR_SW_WAR
	.align		4
.L_23:
        /*0094*/ 	.byte	0x04, 0x36
        /*0096*/ 	.short	(.L_25 - .L_24)
.L_24:
        /*0098*/ 	.word	0x00000008
.L_25:


//--------------------- .nv.callgraph             --------------------------
	.section	.nv.callgraph,"",@"SHT_CUDA_CALLGRAPH"
	.align	4
	.sectionentsize	8
	.align		4
        /*0000*/ 	.word	0x00000000
	.align		4
        /*0004*/ 	.word	0xffffffff
	.align		4
        /*0008*/ 	.word	0x00000000
	.align		4
        /*000c*/ 	.word	0xfffffffe
	.align		4
        /*0010*/ 	.word	0x00000000
	.align		4
        /*0014*/ 	.word	0xfffffffd
	.align		4
        /*0018*/ 	.word	0x00000000
	.align		4
        /*001c*/ 	.word	0xfffffffc


//--------------------- .text.mandelbrot_ker      --------------------------
	.section	.text.mandelbrot_ker,"ax",@progbits
	.align	128
        .global         mandelbrot_ker
        .type           mandelbrot_ker,@function
        .size           mandelbrot_ker,(.L_x_4 - mandelbrot_ker)
        .other          mandelbrot_ker,@"STO_CUDA_ENTRY STV_DEFAULT"
mandelbrot_ker:
.text.mandelbrot_ker:
[----:B------:R-:W-:Y:S01]  /*0000*/  LDC R1, c[0x0][0x37c] ;  /* 0x0000df00ff017b82 */ /* 0x000fe20000000800 */
[----:B------:R-:W0:Y:S07]  /*0010*/  S2R R0, SR_CTAID.X ;  /* 0x0000000000007919 */ /* 0x000e2e0000002500 */
[----:B------:R-:W1:Y:S01]  /*0020*/  LDC R3, c[0x0][0x398] ;  /* 0x0000e600ff037b82 */ /* 0x000e620000000800 */
[----:B------:R-:W0:Y:S01]  /*0030*/  LDCU UR4, c[0x0][0x360] ;  /* 0x00006c00ff0477ac */ /* 0x000e220008000800 */
[----:B------:R-:W0:Y:S02]  /*0040*/  S2R R5, SR_TID.X ;  /* 0x0000000000057919 */ /* 0x000e240000002100 */
[----:B0-----:R-:W-:-:S02]  /*0050*/  IMAD R0, R0, UR4, R5 ;  /* 0x0000000400007c24 */ /* 0x001fc4000f8e0205 */
[----:B-1----:R-:W-:-:S05]  /*0060*/  IMAD R5, R3, R3, RZ ;  /* 0x0000000303057224 */ /* 0x002fca00078e02ff */
[----:B------:R-:W-:-:S13]  /*0070*/  ISETP.GE.AND P0, PT, R0, R5, PT ;  /* 0x000000050000720c */ /* 0x000fda0003f06270 */
[----:B------:R-:W-:Y:S05]  /*0080*/  @P0 EXIT ;  /* 0x000000000000094d */ /* 0x000fea0003800000 */
[----:B------:R-:W-:Y:S01]  /*0090*/  IABS R7, R3 ;  /* 0x0000000300077213 */ /* 0x000fe20000000000 */
[----:B------:R-:W0:Y:S01]  /*00a0*/  LDCU.64 UR4, c[0x0][0x358] ;  /* 0x00006b00ff0477ac */ /* 0x000e220008000a00 */
[----:B------:R-:W-:Y:S02]  /*00b0*/  IABS R8, R0 ;  /* 0x0000000000087213 */ /* 0x000fe40000000000 */
[----:B------:R-:W1:Y:S08]  /*00c0*/  I2F.RP R2, R7 ;  /* 0x0000000700027306 */ /* 0x000e700000209400 */
[----:B-1----:R-:W1:Y:S02]  /*00d0*/  MUFU.RCP R2, R2 ;  /* 0x0000000200027308 */ /* 0x002e640000001000 */
[----:B-1----:R-:W-:-:S06]  /*00e0*/  VIADD R4, R2, 0xffffffe ;  /* 0x0ffffffe02047836 */ /* 0x002fcc0000000000 */
[----:B------:R1:W2:Y:S02]  /*00f0*/  F2I.FTZ.U32.TRUNC.NTZ R5, R4 ;  /* 0x0000000400057305 */ /* 0x0002a4000021f000 */
[----:B-1----:R-:W-:Y:S01]  /*0100*/  IMAD.MOV.U32 R4, RZ, RZ, RZ ;  /* 0x000000ffff047224 */ /* 0x002fe200078e00ff */
[----:B--2---:R-:W-:-:S05]  /*0110*/  IADD3 R6, PT, PT, RZ, -R5, RZ ;  /* 0x80000005ff067210 */ /* 0x004fca0007ffe0ff */
[----:B------:R-:W-:-:S04]  /*0120*/  IMAD R9, R6, R7, RZ ;  /* 0x0000000706097224 */ /* 0x000fc800078e02ff */
[----:B------:R-:W-:-:S06]  /*0130*/  IMAD.HI.U32 R5, R5, R9, R4 ;  /* 0x0000000905057227 */ /* 0x000fcc00078e0004 */
[----:B------:R-:W-:Y:S02]  /*0140*/  IMAD.HI.U32 R6, R5, R8, RZ ;  /* 0x0000000805067227 */ /* 0x000fe400078e00ff */
[----:B------:R-:W1:Y:S03]  /*0150*/  LDC.64 R4, c[0x0][0x380] ;  /* 0x0000e000ff047b82 */ /* 0x000e660000000a00 */
[----:B------:R-:W-:-:S05]  /*0160*/  IADD3 R2, PT, PT, -R6, RZ, RZ ;  /* 0x000000ff06027210 */ /* 0x000fca0007ffe1ff */
[----:B------:R-:W-:Y:S01]  /*0170*/  IMAD R2, R7, R2, R8 ;  /* 0x0000000207027224 */ /* 0x000fe200078e0208 */
[----:B------:R-:W-:-:S04]  /*0180*/  LOP3.LUT R8, R0, R3, RZ, 0x3c, !PT ;  /* 0x0000000300087212 */ /* 0x000fc800078e3cff */
[----:B------:R-:W-:Y:S02]  /*0190*/  ISETP.GT.U32.AND P1, PT, R7, R2, PT ;  /* 0x000000020700720c */ /* 0x000fe40003f24070 */
[----:B------:R-:W-:Y:S02]  /*01a0*/  ISETP.GE.AND P0, PT, R8, RZ, PT ;  /* 0x000000ff0800720c */ /* 0x000fe40003f06270 */
[----:B------:R-:W2:Y:S09]  /*01b0*/  LDC R8, c[0x0][0x390] ;  /* 0x0000e400ff087b82 */ /* 0x000eb20000000800 */
[----:B------:R-:W-:Y:S01]  /*01c0*/  @!P1 IMAD.IADD R2, R2, 0x1, -R7 ;  /* 0x0000000102029824 */ /* 0x000fe200078e0a07 */
[----:B------:R-:W-:-:S02]  /*01d0*/  @!P1 IADD3 R6, PT, PT, R6, 0x1, RZ ;  /* 0x0000000106069810 */ /* 0x000fc40007ffe0ff */
[----:B------:R-:W-:Y:S02]  /*01e0*/  ISETP.GE.AND P1, PT, R0, RZ, PT ;  /* 0x000000ff0000720c */ /* 0x000fe40003f26270 */
[C---:B------:R-:W-:Y:S02]  /*01f0*/  ISETP.GE.U32.AND P2, PT, R2.reuse, R7, PT ;  /* 0x000000070200720c */ /* 0x040fe40003f46070 */
[----:B------:R-:W-:Y:S01]  /*0200*/  ISETP.GT.U32.AND P3, PT, R7, R2, PT ;  /* 0x000000020700720c */ /* 0x000fe20003f64070 */
[----:B------:R-:W-:-:S05]  /*0210*/  IMAD.IADD R7, R2, 0x1, -R7 ;  /* 0x0000000102077824 */ /* 0x000fca00078e0a07 */
[----:B------:R-:W-:Y:S02]  /*0220*/  SEL R2, R7, R2, !P3 ;  /* 0x0000000207027207 */ /* 0x000fe40005800000 */
[----:B------:R-:W-:Y:S02]  /*0230*/  LOP3.LUT R7, RZ, R3, RZ, 0x33, !PT ;  /* 0x00000003ff077212 */ /* 0x000fe400078e33ff */
[----:B------:R-:W-:Y:S02]  /*0240*/  @!P1 IADD3 R2, PT, PT, -R2, RZ, RZ ;  /* 0x000000ff02029210 */ /* 0x000fe40007ffe1ff */
[----:B------:R-:W-:Y:S02]  /*0250*/  @P2 IADD3 R6, PT, PT, R6, 0x1, RZ ;  /* 0x0000000106062810 */ /* 0x000fe40007ffe0ff */
[----:B------:R-:W-:-:S03]  /*0260*/  ISETP.NE.AND P2, PT, R3, RZ, PT ;  /* 0x000000ff0300720c */ /* 0x000fc60003f45270 */
[----:B------:R-:W-:-:S05]  /*0270*/  @!P0 IMAD.MOV R6, RZ, RZ, -R6 ;  /* 0x000000ffff068224 */ /* 0x000fca00078e0a06 */
[C---:B------:R-:W-:Y:S02]  /*0280*/  SEL R6, R7.reuse, R6, !P2 ;  /* 0x0000000607067207 */ /* 0x040fe40005000000 */
[----:B------:R-:W-:Y:S02]  /*0290*/  SEL R7, R7, R2, !P2 ;  /* 0x0000000207077207 */ /* 0x000fe40005000000 */
[----:B------:R-:W-:-:S03]  /*02a0*/  IADD3 R9, PT, PT, -R6, -0x1, R3 ;  /* 0xffffffff06097810 */ /* 0x000fc60007ffe103 */
[--C-:B-1----:R-:W-:Y:S02]  /*02b0*/  IMAD.WIDE R2, R7, 0x4, R4.reuse ;  /* 0x0000000407027825 */ /* 0x102fe400078e0204 */
[----:B------:R-:W1:Y:S01]  /*02c0*/  LDC.64 R6, c[0x0][0x388] ;  /* 0x0000e200ff067b82 */ /* 0x000e620000000a00 */
[----:B--2---:R-:W-:Y:S01]  /*02d0*/  ISETP.GE.AND P0, PT, R8, 0x1, PT ;  /* 0x000000010800780c */ /* 0x004fe20003f06270 */
[----:B------:R-:W-:Y:S01]  /*02e0*/  IMAD.WIDE R4, R9, 0x4, R4 ;  /* 0x0000000409047825 */ /* 0x000fe200078e0204 */
[----:B0-----:R0:W5:Y:S03]  /*02f0*/  LDG.E R10, desc[UR4][R2.64] ;  /* 0x00000004020a7981 */ /* 0x001166000c1e1900 */
[----:B------:R-:W-:Y:S02]  /*0300*/  IMAD.MOV.U32 R9, RZ, RZ, 0x3f800000 ;  /* 0x3f800000ff097424 */ /* 0x000fe400078e00ff */
[----:B------:R0:W5:Y:S01]  /*0310*/  LDG.E R4, desc[UR4][R4.64] ;  /* 0x0000000404047981 */ /* 0x000162000c1e1900 */
[----:B-1----:R-:W-:-:S05]  /*0320*/  IMAD.WIDE R6, R0, 0x4, R6 ;  /* 0x0000000400067825 */ /* 0x002fca00078e0206 */
[----:B------:R0:W-:Y:S01]  /*0330*/  STG.E desc[UR4][R6.64], R9 ;  /* 0x0000000906007986 */ /* 0x0001e2000c101904 */
[----:B------:R-:W-:Y:S05]  /*0340*/  @!P0 EXIT ;  /* 0x000000000000894d */ /* 0x000fea0003800000 */
[----:B------:R-:W-:Y:S01]  /*0350*/  HFMA2 R0, -RZ, RZ, 0, 0 ;  /* 0x00000000ff007431 */ /* 0x000fe200000001ff */
[----:B------:R-:W-:Y:S01]  /*0360*/  BSSY.RECONVERGENT B0, `(.L_x_0) ;  /* 0x0000012000007945 */ /* 0x000fe20003800200 */
[----:B------:R-:W-:Y:S01]  /*0370*/  IMAD.MOV.U32 R8, RZ, RZ, RZ ;  /* 0x000000ffff087224 */ /* 0x000fe200078e00ff */
[----:B0-----:R-:W-:Y:S01]  /*0380*/  MOV R2, RZ ;  /* 0x000000ff00027202 */ /* 0x001fe20000000f00 */
[----:B------:R-:W0:Y:S01]  /*0390*/  LDCU UR6, c[0x0][0x394] ;  /* 0x00007280ff0677ac */ /* 0x000e220008000800 */
[----:B------:R-:W1:Y:S05]  /*03a0*/  LDCU UR7, c[0x0][0x390] ;  /* 0x00007200ff0777ac */ /* 0x000e6a0008000800 */
.L_x_2:
[----:B------:R-:W-:Y:S01]  /*03b0*/  FMUL R3, R0, R0 ;  /* 0x0000000000037220 */ /* 0x000fe20000400000 */
[----:B------:R-:W-:-:S03]  /*03c0*/  FADD R5, R2, R2 ;  /* 0x0000000202057221 */ /* 0x000fc60000000000 */
[----:B------:R-:W-:Y:S01]  /*03d0*/  FFMA R3, R2, R2, -R3 ;  /* 0x0000000202037223 */ /* 0x000fe20000000803 */
[----:B-----5:R-:W-:-:S03]  /*03e0*/  FFMA R0, R5, R0, R4 ;  /* 0x0000000005007223 */ /* 0x020fc60000000004 */
[----:B------:R-:W-:-:S04]  /*03f0*/  FADD R2, R10, R3 ;  /* 0x000000030a027221 */ /* 0x000fc80000000000 */
[----:B------:R-:W-:-:S04]  /*0400*/  FMUL R3, R2, R2 ;  /* 0x0000000202037220 */ /* 0x000fc80000400000 */
[----:B------:R-:W-:-:S05]  /*0410*/  FFMA R3, R0, R0, R3 ;  /* 0x0000000000037223 */ /* 0x000fca0000000003 */
[----:B0-----:R-:W-:-:S13]  /*0420*/  FSETP.GT.AND P0, PT, R3, UR6, PT ;  /* 0x0000000603007c0b */ /* 0x001fda000bf04000 */
[----:B------:R-:W-:Y:S05]  /*0430*/  @P0 BRA `(.L_x_1) ;  /* 0x0000000000100947 */ /* 0x000fea0003800000 */
[----:B------:R-:W-:-:S05]  /*0440*/  VIADD R8, R8, 0x1 ;  /* 0x0000000108087836 */ /* 0x000fca0000000000 */
[----:B-1----:R-:W-:-:S13]  /*0450*/  ISETP.GE.AND P0, PT, R8, UR7, PT ;  /* 0x0000000708007c0c */ /* 0x002fda000bf06270 */
[----:B------:R-:W-:Y:S05]  /*0460*/  @!P0 BRA `(.L_x_2) ;  /* 0xfffffffc00d08947 */ /* 0x000fea000383ffff */
[----:B------:R-:W-:Y:S05]  /*0470*/  EXIT ;  /* 0x000000000000794d */ /* 0x000fea0003800000 */
.L_x_1:
[----:B-1----:R-:W-:Y:S05]  /*0480*/  BSYNC.RECONVERGENT B0 ;  /* 0x0000000000007941 */ /* 0x002fea0003800200 */
.L_x_0:
[----:B------:R-:W-:Y:S01]  /*0490*/  STG.E desc[UR4][R6.64], RZ ;  /* 0x000000ff06007986 */ /* 0x000fe2000c101904 */
[----:B------:R-:W-:Y:S05]  /*04a0*/  EXIT ;  /* 0x000000000000794d */ /* 0x000fea0003800000 */
.L_x_3:
[----:B------:R-:W-:-:S00]  /*04b0*/  BRA `(.L_x_3) ;  /* 0xfffffffc00fc7947 */ /* 0x000fc0000383ffff */
[----:B------:R-:W-:-:S00]  /*04c0*/  NOP ;  /* 0x0000000000007918 */ /* 0x000fc00000000000 */
        /* <DEDUP_REMOVED lines=11> */
.L_x_4:


//--------------------- .nv.shared.reserved.0     --------------------------
	.section	.nv.shared.reserved.0,"aw",@nobits
	.weak		__nv_reservedSMEM_offset_0_alias
	.size		__nv_reservedSMEM_offset_0_alias, 0, 64
	.other		__nv_reservedSMEM_offset_0_alias,@"STO_CUDA_RESERVED_SHARED STV_DEFAULT"
__nv_reservedSMEM_offset_0_alias:
	.zero		0
	.zero		64


//--------------------- .nv.constant0.mandelbrot_ker --------------------------
	.section	.nv.constant0.mandelbrot_ker,"a",@progbits
	.sectionflags	@""
	.align	4
.nv.constant0.mandelbrot_ker:
	.zero		924


//--------------------- SYMBOLS --------------------------

	.type		.nv.reservedSmem.offset0,@object
	.size		.nv.reservedSmem.offset0,0x4
